//
// Generated by NVIDIA NVVM Compiler
//
// Compiler Build ID: CL-36424714
// Cuda compilation tools, release 13.0, V13.0.88
// Based on NVVM 20.0.0
//

.version 9.0
.target sm_100
.address_size 64

	// .globl	_Z16copy_from_devicePf

.visible .entry _Z16copy_from_devicePf(
	.param .u64 .ptr .align 1 _Z16copy_from_devicePf_param_0
)
{
	.reg .pred 	%p<2>;
	.reg .b32 	%r<3>;
	.reg .b64 	%rd<3>;

	ld.param.u64 	%rd1, [_Z16copy_from_devicePf_param_0];
	mov.u32 	%r1, %tid.x;
	setp.ne.s32 	%p1, %r1, 0;
	@%p1 bra 	$L__BB0_2;
	cvta.to.global.u64 	%rd2, %rd1;
	mov.b32 	%r2, 1109917696;
	st.global.u32 	[%rd2], %r2;
$L__BB0_2:
	ret;

}


// ===== COMPILED SASS (sm_100) =====

	.target	sm_100

	.elftype	@"ET_EXEC"


//--------------------- .note.nv.tkinfo           --------------------------
	.section	.note.nv.tkinfo,"",@"SHT_NOTE"
	.sectionflags	@"SHF_NOTE_NV_TKINFO"
	.tkinfo
        /*0018*/ 	.word	0x00000002
        /*0030*/ 	.string	""
        /*0030*/ 	.string	"ptxas"
        /*0030*/ 	.string	"Cuda compilation tools, release 13.0, V13.0.88"
        /*0030*/ 	.string	"Build cuda_13.0.r13.0/compiler.36424714_0"
        /*0030*/ 	.string	"-arch sm_100 -m 64 "



//--------------------- .note.nv.cuinfo           --------------------------
	.section	.note.nv.cuinfo,"",@"SHT_NOTE"
	.sectionflags	@"SHF_NOTE_NV_CUINFO"
        /*0018*/ 	.short	0x0002
        /*001a*/ 	.short	0x0064
        /*001c*/ 	.short	0x0082
	.zero		2


//--------------------- .nv.info                  --------------------------
	.section	.nv.info,"",@"SHT_CUDA_INFO"
	.align	4


	//----- nvinfo : EIATTR_REGCOUNT
	.align		4
        /*0000*/ 	.byte	0x04, 0x2f
        /*0002*/ 	.short	(.L_1 - .L_0)
	.align		4
.L_0:
        /*0004*/ 	.word	index@(_Z16copy_from_devicePf)
        /*0008*/ 	.word	0x00000008


	//----- nvinfo : EIATTR_FRAME_SIZE
	.align		4
.L_1:
        /*000c*/ 	.byte	0x04, 0x11
        /*000e*/ 	.short	(.L_3 - .L_2)
	.align		4
.L_2:
        /*0010*/ 	.word	index@(_Z16copy_from_devicePf)
        /*0014*/ 	.word	0x00000000


	//----- nvinfo : EIATTR_MIN_STACK_SIZE
	.align		4
.L_3:
        /*0018*/ 	.byte	0x04, 0x12
        /*001a*/ 	.short	(.L_5 - .L_4)
	.align		4
.L_4:
        /*001c*/ 	.word	index@(_Z16copy_from_devicePf)
        /*0020*/ 	.word	0x00000000
.L_5:


//--------------------- .nv.compat                --------------------------
	.section	.nv.compat,"",@"SHT_CUDA_COMPAT_INFO"
	.align	4
        /*0000*/ 	.byte	0x02, 0x09, 0x00, 0x00, 0x02, 0x02, 0x01, 0x00, 0x02, 0x05, 0x05, 0x00, 0x03, 0x07, 0x01, 0x01
        /*0010*/ 	.byte	0x02, 0x03, 0x00, 0x00, 0x02, 0x06, 0x01, 0x00, 0x04, 0x0b, 0x08, 0x00, 0x09, 0x00, 0x00, 0x00
        /*0020*/ 	.byte	0x00, 0x00, 0x00, 0x00


//--------------------- .nv.info._Z16copy_from_devicePf --------------------------
	.section	.nv.info._Z16copy_from_devicePf,"",@"SHT_CUDA_INFO"
	.sectionflags	@""
	.align	4


	//----- nvinfo : EIATTR_CUDA_API_VERSION
	.align		4
        /*0000*/ 	.byte	0x04, 0x37
        /*0002*/ 	.short	(.L_7 - .L_6)
.L_6:
        /*0004*/ 	.word	0x00000082


	//----- nvinfo : EIATTR_KPARAM_INFO
	.align		4
.L_7:
        /*0008*/ 	.byte	0x04, 0x17
        /*000a*/ 	.short	(.L_9 - .L_8)
.L_8:
        /*000c*/ 	.word	0x00000000
        /*0010*/ 	.short	0x0000
        /*0012*/ 	.short	0x0000
        /*0014*/ 	.byte	0x00, 0xf5, 0x21, 0x00


	//----- nvinfo : EIATTR_SPARSE_MMA_MASK
	.align		4
.L_9:
        /*0018*/ 	.byte	0x03, 0x50
        /*001a*/ 	.short	0x0000


	//----- nvinfo : EIATTR_MAXREG_COUNT
	.align		4
        /*001c*/ 	.byte	0x03, 0x1b
        /*001e*/ 	.short	0x00ff


	//----- nvinfo : EIATTR_MERCURY_ISA_VERSION
	.align		4
        /*0020*/ 	.byte	0x03, 0x5f
        /*0022*/ 	.short	0x0101


	//----- nvinfo : EIATTR_VRC_CTA_INIT_COUNT
	.align		4
        /*0024*/ 	.byte	0x02, 0x4a
	.zero		1
	.zero		1


	//----- nvinfo : EIATTR_EXIT_INSTR_OFFSETS
	.align		4
        /*0028*/ 	.byte	0x04, 0x1c
        /*002a*/ 	.short	(.L_11 - .L_10)


	//   ....[0]....
.L_10:
        /*002c*/ 	.word	0x00000030


	//   ....[1]....
        /*0030*/ 	.word	0x00000080


	//----- nvinfo : EIATTR_CBANK_PARAM_SIZE
	.align		4
.L_11:
        /*0034*/ 	.byte	0x03, 0x19
        /*0036*/ 	.short	0x0008


	//----- nvinfo : EIATTR_PARAM_CBANK
	.align		4
        /*0038*/ 	.byte	0x04, 0x0a
        /*003a*/ 	.short	(.L_13 - .L_12)
	.align		4
.L_12:
        /*003c*/ 	.word	index@(.nv.constant0._Z16copy_from_devicePf)
        /*0040*/ 	.short	0x0380
        /*0042*/ 	.short	0x0008


	//----- nvinfo : EIATTR_SW_WAR
	.align		4
.L_13:
        /*0044*/ 	.byte	0x04, 0x36
        /*0046*/ 	.short	(.L_15 - .L_14)
.L_14:
        /*0048*/ 	.word	0x00000008
.L_15:


//--------------------- .nv.callgraph             --------------------------
	.section	.nv.callgraph,"",@"SHT_CUDA_CALLGRAPH"
	.align	4
	.sectionentsize	8
	.align		4
        /*0000*/ 	.word	0x00000000
	.align		4
        /*0004*/ 	.word	0xffffffff
	.align		4
        /*0008*/ 	.word	0x00000000
	.align		4
        /*000c*/ 	.word	0xfffffffe
	.align		4
        /*0010*/ 	.word	0x00000000
	.align		4
        /*0014*/ 	.word	0xfffffffd
	.align		4
        /*0018*/ 	.word	0x00000000
	.align		4
        /*001c*/ 	.word	0xfffffffc


//--------------------- .text._Z16copy_from_devicePf --------------------------
	.section	.text._Z16copy_from_devicePf,"ax",@progbits
	.align	128
        .global         _Z16copy_from_devicePf
        .type           _Z16copy_from_devicePf,@function
        .size           _Z16copy_from_devicePf,(.L_x_1 - _Z16copy_from_devicePf)
        .other          _Z16copy_from_devicePf,@"STO_CUDA_ENTRY STV_DEFAULT"
_Z16copy_from_devicePf:
.text._Z16copy_from_devicePf:
[----:B------:R-:W-:Y:S01]  /*0000*/  LDC R1, c[0x0][0x37c] ;  /* 0x0000df00ff017b82 */ /* 0x000fe20000000800 */
[----:B------:R-:W0:Y:S02]  /*0010*/  S2R R0, SR_TID.X ;  /* 0x0000000000007919 */ /* 0x000e240000002100 */
[----:B0-----:R-:W-:-:S13]  /*0020*/  ISETP.NE.AND P0, PT, R0, RZ, PT ;  /* 0x000000ff0000720c */ /* 0x001fda0003f05270 */
[----:B------:R-:W-:Y:S05]  /*0030*/  @P0 EXIT ;  /* 0x000000000000094d */ /* 0x000fea0003800000 */
[----:B------:R-:W0:Y:S01]  /*0040*/  LDC.64 R2, c[0x0][0x380] ;  /* 0x0000e000ff027b82 */ /* 0x000e220000000a00 */
[----:B------:R-:W0:Y:S01]  /*0050*/  LDCU.64 UR4, c[0x0][0x358] ;  /* 0x00006b00ff0477ac */ /* 0x000e220008000a00 */
[----:B------:R-:W-:-:S05]  /*0060*/  HFMA2 R5, -RZ, RZ, 3.078125, 0 ;  /* 0x42280000ff057431 */ /* 0x000fca00000001ff */
[----:B0-----:R-:W-:Y:S01]  /*0070*/  STG.E desc[UR4][R2.64], R5 ;  /* 0x0000000502007986 */ /* 0x001fe2000c101904 */
[----:B------:R-:W-:Y:S05]  /*0080*/  EXIT ;  /* 0x000000000000794d */ /* 0x000fea0003800000 */
.L_x_0:
[----:B------:R-:W-:-:S00]  /*0090*/  BRA `(.L_x_0) ;  /* 0xfffffffc00fc7947 */ /* 0x000fc0000383ffff */
[----:B------:R-:W-:-:S00]  /*00a0*/  NOP ;  /* 0x0000000000007918 */ /* 0x000fc00000000000 */
        /* <DEDUP_REMOVED lines=13> */
.L_x_1:


//--------------------- .nv.shared.reserved.0     --------------------------
	.section	.nv.shared.reserved.0,"aw",@nobits
	.weak		__nv_reservedSMEM_offset_0_alias
	.size		__nv_reservedSMEM_offset_0_alias, 0, 64
	.other		__nv_reservedSMEM_offset_0_alias,@"STO_CUDA_RESERVED_SHARED STV_DEFAULT"
__nv_reservedSMEM_offset_0_alias:
	.zero		0
	.zero		64


//--------------------- .nv.constant0._Z16copy_from_devicePf --------------------------
	.section	.nv.constant0._Z16copy_from_devicePf,"a",@progbits
	.sectionflags	@""
	.align	4
.nv.constant0._Z16copy_from_devicePf:
	.zero		904


//--------------------- SYMBOLS --------------------------

	.type		.nv.reservedSmem.offset0,@object
	.size		.nv.reservedSmem.offset0,0x4
